//
// Generated by NVIDIA NVVM Compiler
//
// Compiler Build ID: CL-36424714
// Cuda compilation tools, release 13.0, V13.0.88
// Based on NVVM 20.0.0
//

.version 9.0
.target sm_100
.address_size 64

	// .globl	_Z22alibi_attention_kernelPffi

.visible .entry _Z22alibi_attention_kernelPffi(
	.param .u64 .ptr .align 1 _Z22alibi_attention_kernelPffi_param_0,
	.param .f32 _Z22alibi_attention_kernelPffi_param_1,
	.param .u32 _Z22alibi_attention_kernelPffi_param_2
)
{
	.reg .pred 	%p<2>;
	.reg .b32 	%r<8>;
	.reg .b32 	%f<5>;
	.reg .b64 	%rd<5>;

	ld.param.u64 	%rd1, [_Z22alibi_attention_kernelPffi_param_0];
	ld.param.f32 	%f1, [_Z22alibi_attention_kernelPffi_param_1];
	ld.param.u32 	%r3, [_Z22alibi_attention_kernelPffi_param_2];
	mov.u32 	%r4, %ctaid.x;
	mov.u32 	%r5, %tid.y;
	mov.u32 	%r6, %tid.x;
	mad.lo.s32 	%r7, %r3, %r4, %r5;
	mad.lo.s32 	%r1, %r7, %r3, %r6;
	sub.s32 	%r2, %r5, %r6;
	setp.gt.u32 	%p1, %r5, %r6;
	@%p1 bra 	$L__BB0_2;
	cvta.to.global.u64 	%rd2, %rd1;
	cvt.rn.f32.s32 	%f2, %r2;
	mul.wide.s32 	%rd3, %r1, 4;
	add.s64 	%rd4, %rd2, %rd3;
	ld.global.f32 	%f3, [%rd4];
	fma.rn.f32 	%f4, %f1, %f2, %f3;
	st.global.f32 	[%rd4], %f4;
$L__BB0_2:
	ret;

}


// ===== COMPILED SASS (sm_100) =====

	.target	sm_100

	.elftype	@"ET_EXEC"


//--------------------- .note.nv.tkinfo           --------------------------
	.section	.note.nv.tkinfo,"",@"SHT_NOTE"
	.sectionflags	@"SHF_NOTE_NV_TKINFO"
	.tkinfo
        /*0018*/ 	.word	0x00000002
        /*0030*/ 	.string	""
        /*0030*/ 	.string	"ptxas"
        /*0030*/ 	.string	"Cuda compilation tools, release 13.0, V13.0.88"
        /*0030*/ 	.string	"Build cuda_13.0.r13.0/compiler.36424714_0"
        /*0030*/ 	.string	"-arch sm_100 -m 64 "



//--------------------- .note.nv.cuinfo           --------------------------
	.section	.note.nv.cuinfo,"",@"SHT_NOTE"
	.sectionflags	@"SHF_NOTE_NV_CUINFO"
        /*0018*/ 	.short	0x0002
        /*001a*/ 	.short	0x0064
        /*001c*/ 	.short	0x0082
	.zero		2


//--------------------- .nv.info                  --------------------------
	.section	.nv.info,"",@"SHT_CUDA_INFO"
	.align	4


	//----- nvinfo : EIATTR_REGCOUNT
	.align		4
        /*0000*/ 	.byte	0x04, 0x2f
        /*0002*/ 	.short	(.L_1 - .L_0)
	.align		4
.L_0:
        /*0004*/ 	.word	index@(_Z22alibi_attention_kernelPffi)
        /*0008*/ 	.word	0x0000000a


	//----- nvinfo : EIATTR_FRAME_SIZE
	.align		4
.L_1:
        /*000c*/ 	.byte	0x04, 0x11
        /*000e*/ 	.short	(.L_3 - .L_2)
	.align		4
.L_2:
        /*0010*/ 	.word	index@(_Z22alibi_attention_kernelPffi)
        /*0014*/ 	.word	0x00000000


	//----- nvinfo : EIATTR_MIN_STACK_SIZE
	.align		4
.L_3:
        /*0018*/ 	.byte	0x04, 0x12
        /*001a*/ 	.short	(.L_5 - .L_4)
	.align		4
.L_4:
        /*001c*/ 	.word	index@(_Z22alibi_attention_kernelPffi)
        /*0020*/ 	.word	0x00000000
.L_5:


//--------------------- .nv.compat                --------------------------
	.section	.nv.compat,"",@"SHT_CUDA_COMPAT_INFO"
	.align	4
        /*0000*/ 	.byte	0x02, 0x09, 0x00, 0x00, 0x02, 0x02, 0x01, 0x00, 0x02, 0x05, 0x05, 0x00, 0x03, 0x07, 0x01, 0x01
        /*0010*/ 	.byte	0x02, 0x03, 0x00, 0x00, 0x02, 0x06, 0x01, 0x00, 0x04, 0x0b, 0x08, 0x00, 0x09, 0x00, 0x00, 0x00
        /*0020*/ 	.byte	0x00, 0x00, 0x00, 0x00


//--------------------- .nv.info._Z22alibi_attention_kernelPffi --------------------------
	.section	.nv.info._Z22alibi_attention_kernelPffi,"",@"SHT_CUDA_INFO"
	.sectionflags	@""
	.align	4


	//----- nvinfo : EIATTR_CUDA_API_VERSION
	.align		4
        /*0000*/ 	.byte	0x04, 0x37
        /*0002*/ 	.short	(.L_7 - .L_6)
.L_6:
        /*0004*/ 	.word	0x00000082


	//----- nvinfo : EIATTR_KPARAM_INFO
	.align		4
.L_7:
        /*0008*/ 	.byte	0x04, 0x17
        /*000a*/ 	.short	(.L_9 - .L_8)
.L_8:
        /*000c*/ 	.word	0x00000000
        /*0010*/ 	.short	0x0002
        /*0012*/ 	.short	0x000c
        /*0014*/ 	.byte	0x00, 0xf0, 0x11, 0x00


	//----- nvinfo : EIATTR_KPARAM_INFO
	.align		4
.L_9:
        /*0018*/ 	.byte	0x04, 0x17
        /*001a*/ 	.short	(.L_11 - .L_10)
.L_10:
        /*001c*/ 	.word	0x00000000
        /*0020*/ 	.short	0x0001
        /*0022*/ 	.short	0x0008
        /*0024*/ 	.byte	0x00, 0xf0, 0x11, 0x00


	//----- nvinfo : EIATTR_KPARAM_INFO
	.align		4
.L_11:
        /*0028*/ 	.byte	0x04, 0x17
        /*002a*/ 	.short	(.L_13 - .L_12)
.L_12:
        /*002c*/ 	.word	0x00000000
        /*0030*/ 	.short	0x0000
        /*0032*/ 	.short	0x0000
        /*0034*/ 	.byte	0x00, 0xf5, 0x21, 0x00


	//----- nvinfo : EIATTR_SPARSE_MMA_MASK
	.align		4
.L_13:
        /*0038*/ 	.byte	0x03, 0x50
        /*003a*/ 	.short	0x0000


	//----- nvinfo : EIATTR_MAXREG_COUNT
	.align		4
        /*003c*/ 	.byte	0x03, 0x1b
        /*003e*/ 	.short	0x00ff


	//----- nvinfo : EIATTR_MERCURY_ISA_VERSION
	.align		4
        /*0040*/ 	.byte	0x03, 0x5f
        /*0042*/ 	.short	0x0101


	//----- nvinfo : EIATTR_VRC_CTA_INIT_COUNT
	.align		4
        /*0044*/ 	.byte	0x02, 0x4a
	.zero		1
	.zero		1


	//----- nvinfo : EIATTR_EXIT_INSTR_OFFSETS
	.align		4
        /*0048*/ 	.byte	0x04, 0x1c
        /*004a*/ 	.short	(.L_15 - .L_14)


	//   ....[0]....
.L_14:
        /*004c*/ 	.word	0x00000070


	//   ....[1]....
        /*0050*/ 	.word	0x00000120


	//----- nvinfo : EIATTR_CBANK_PARAM_SIZE
	.align		4
.L_15:
        /*0054*/ 	.byte	0x03, 0x19
        /*0056*/ 	.short	0x0010


	//----- nvinfo : EIATTR_PARAM_CBANK
	.align		4
        /*0058*/ 	.byte	0x04, 0x0a
        /*005a*/ 	.short	(.L_17 - .L_16)
	.align		4
.L_16:
        /*005c*/ 	.word	index@(.nv.constant0._Z22alibi_attention_kernelPffi)
        /*0060*/ 	.short	0x0380
        /*0062*/ 	.short	0x0010


	//----- nvinfo : EIATTR_SW_WAR
	.align		4
.L_17:
        /*0064*/ 	.byte	0x04, 0x36
        /*0066*/ 	.short	(.L_19 - .L_18)
.L_18:
        /*0068*/ 	.word	0x00000008
.L_19:


//--------------------- .nv.callgraph             --------------------------
	.section	.nv.callgraph,"",@"SHT_CUDA_CALLGRAPH"
	.align	4
	.sectionentsize	8
	.align		4
        /*0000*/ 	.word	0x00000000
	.align		4
        /*0004*/ 	.word	0xffffffff
	.align		4
        /*0008*/ 	.word	0x00000000
	.align		4
        /*000c*/ 	.word	0xfffffffe
	.align		4
        /*0010*/ 	.word	0x00000000
	.align		4
        /*0014*/ 	.word	0xfffffffd
	.align		4
        /*0018*/ 	.word	0x00000000
	.align		4
        /*001c*/ 	.word	0xfffffffc


//--------------------- .text._Z22alibi_attention_kernelPffi --------------------------
	.section	.text._Z22alibi_attention_kernelPffi,"ax",@progbits
	.align	128
        .global         _Z22alibi_attention_kernelPffi
        .type           _Z22alibi_attention_kernelPffi,@function
        .size           _Z22alibi_attention_kernelPffi,(.L_x_1 - _Z22alibi_attention_kernelPffi)
        .other          _Z22alibi_attention_kernelPffi,@"STO_CUDA_ENTRY STV_DEFAULT"
_Z22alibi_attention_kernelPffi:
.text._Z22alibi_attention_kernelPffi:
[----:B------:R-:W-:Y:S01]  /*0000*/  LDC R1, c[0x0][0x37c] ;  /* 0x0000df00ff017b82 */ /* 0x000fe20000000800 */
[----:B------:R-:W0:Y:S07]  /*0010*/  S2R R4, SR_TID.Y ;  /* 0x0000000000047919 */ /* 0x000e2e0000002200 */
[----:B------:R-:W0:Y:S01]  /*0020*/  S2UR UR4, SR_CTAID.X ;  /* 0x00000000000479c3 */ /* 0x000e220000002500 */
[----:B------:R-:W1:Y:S07]  /*0030*/  S2R R7, SR_TID.X ;  /* 0x0000000000077919 */ /* 0x000e6e0000002100 */
[----:B------:R-:W0:Y:S02]  /*0040*/  LDC R5, c[0x0][0x38c] ;  /* 0x0000e300ff057b82 */ /* 0x000e240000000800 */
[----:B0-----:R-:W-:Y:S01]  /*0050*/  IMAD R0, R5, UR4, R4 ;  /* 0x0000000405007c24 */ /* 0x001fe2000f8e0204 */
[----:B-1----:R-:W-:-:S13]  /*0060*/  ISETP.GT.U32.AND P0, PT, R4, R7, PT ;  /* 0x000000070400720c */ /* 0x002fda0003f04070 */
[----:B------:R-:W-:Y:S05]  /*0070*/  @P0 EXIT ;  /* 0x000000000000094d */ /* 0x000fea0003800000 */
[----:B------:R-:W0:Y:S01]  /*0080*/  LDC.64 R2, c[0x0][0x380] ;  /* 0x0000e000ff027b82 */ /* 0x000e220000000a00 */
[----:B------:R-:W1:Y:S01]  /*0090*/  LDCU.64 UR4, c[0x0][0x358] ;  /* 0x00006b00ff0477ac */ /* 0x000e620008000a00 */
[----:B------:R-:W-:Y:S01]  /*00a0*/  IMAD R5, R0, R5, R7 ;  /* 0x0000000500057224 */ /* 0x000fe200078e0207 */
[----:B------:R-:W2:Y:S03]  /*00b0*/  LDCU UR6, c[0x0][0x388] ;  /* 0x00007100ff0677ac */ /* 0x000ea60008000800 */
[----:B0-----:R-:W-:-:S05]  /*00c0*/  IMAD.WIDE R2, R5, 0x4, R2 ;  /* 0x0000000405027825 */ /* 0x001fca00078e0202 */
[----:B-1----:R-:W2:Y:S01]  /*00d0*/  LDG.E R5, desc[UR4][R2.64] ;  /* 0x0000000402057981 */ /* 0x002ea2000c1e1900 */
[----:B------:R-:W-:-:S04]  /*00e0*/  IADD3 R0, PT, PT, R4, -R7, RZ ;  /* 0x8000000704007210 */ /* 0x000fc80007ffe0ff */
[----:B------:R-:W-:-:S05]  /*00f0*/  I2FP.F32.S32 R0, R0 ;  /* 0x0000000000007245 */ /* 0x000fca0000201400 */
[----:B--2---:R-:W-:-:S05]  /*0100*/  FFMA R5, R0, UR6, R5 ;  /* 0x0000000600057c23 */ /* 0x004fca0008000005 */
[----:B------:R-:W-:Y:S01]  /*0110*/  STG.E desc[UR4][R2.64], R5 ;  /* 0x0000000502007986 */ /* 0x000fe2000c101904 */
[----:B------:R-:W-:Y:S05]  /*0120*/  EXIT ;  /* 0x000000000000794d */ /* 0x000fea0003800000 */
.L_x_0:
[----:B------:R-:W-:-:S00]  /*0130*/  BRA `(.L_x_0) ;  /* 0xfffffffc00fc7947 */ /* 0x000fc0000383ffff */
[----:B------:R-:W-:-:S00]  /*0140*/  NOP ;  /* 0x0000000000007918 */ /* 0x000fc00000000000 */
        /* <DEDUP_REMOVED lines=11> */
.L_x_1:


//--------------------- .nv.shared.reserved.0     --------------------------
	.section	.nv.shared.reserved.0,"aw",@nobits
	.weak		__nv_reservedSMEM_offset_0_alias
	.size		__nv_reservedSMEM_offset_0_alias, 0, 64
	.other		__nv_reservedSMEM_offset_0_alias,@"STO_CUDA_RESERVED_SHARED STV_DEFAULT"
__nv_reservedSMEM_offset_0_alias:
	.zero		0
	.zero		64


//--------------------- .nv.constant0._Z22alibi_attention_kernelPffi --------------------------
	.section	.nv.constant0._Z22alibi_attention_kernelPffi,"a",@progbits
	.sectionflags	@""
	.align	4
.nv.constant0._Z22alibi_attention_kernelPffi:
	.zero		912


//--------------------- SYMBOLS --------------------------

	.type		.nv.reservedSmem.offset0,@object
	.size		.nv.reservedSmem.offset0,0x4
